//
// Generated by NVIDIA NVVM Compiler
//
// Compiler Build ID: CL-36424714
// Cuda compilation tools, release 13.0, V13.0.88
// Based on NVVM 20.0.0
//

.version 9.0
.target sm_100
.address_size 64

	// .globl	_Z22matmul_parallel_squarePfS_S_i

.visible .entry _Z22matmul_parallel_squarePfS_S_i(
	.param .u64 .ptr .align 1 _Z22matmul_parallel_squarePfS_S_i_param_0,
	.param .u64 .ptr .align 1 _Z22matmul_parallel_squarePfS_S_i_param_1,
	.param .u64 .ptr .align 1 _Z22matmul_parallel_squarePfS_S_i_param_2,
	.param .u32 _Z22matmul_parallel_squarePfS_S_i_param_3
)
{
	.reg .pred 	%p<10>;
	.reg .b32 	%r<40>;
	.reg .b32 	%f<67>;
	.reg .b64 	%rd<67>;

	ld.param.u64 	%rd14, [_Z22matmul_parallel_squarePfS_S_i_param_0];
	ld.param.u64 	%rd15, [_Z22matmul_parallel_squarePfS_S_i_param_1];
	ld.param.u32 	%r18, [_Z22matmul_parallel_squarePfS_S_i_param_3];
	cvta.to.global.u64 	%rd1, %rd15;
	cvta.to.global.u64 	%rd2, %rd14;
	mov.u32 	%r19, %tid.y;
	mov.u32 	%r20, %ctaid.y;
	mov.u32 	%r21, %ntid.y;
	mad.lo.s32 	%r1, %r20, %r21, %r19;
	mov.u32 	%r22, %tid.x;
	mov.u32 	%r23, %ctaid.x;
	mov.u32 	%r24, %ntid.x;
	mad.lo.s32 	%r2, %r23, %r24, %r22;
	max.s32 	%r25, %r1, %r2;
	setp.ge.s32 	%p1, %r25, %r18;
	@%p1 bra 	$L__BB0_13;
	mul.lo.s32 	%r3, %r18, %r1;
	and.b32  	%r4, %r18, 7;
	setp.lt.u32 	%p2, %r18, 8;
	mov.f32 	%f66, 0f00000000;
	mov.b32 	%r38, 0;
	@%p2 bra 	$L__BB0_4;
	and.b32  	%r38, %r18, 2147483640;
	neg.s32 	%r36, %r38;
	mul.wide.s32 	%rd16, %r18, 4;
	add.s64 	%rd3, %rd1, %rd16;
	shl.b32 	%r7, %r18, 3;
	mul.wide.s32 	%rd17, %r18, 8;
	add.s64 	%rd4, %rd1, %rd17;
	mul.wide.s32 	%rd18, %r18, 12;
	add.s64 	%rd5, %rd1, %rd18;
	mul.wide.s32 	%rd19, %r18, 16;
	add.s64 	%rd6, %rd1, %rd19;
	mul.wide.s32 	%rd20, %r18, 20;
	add.s64 	%rd7, %rd1, %rd20;
	mul.wide.s32 	%rd21, %r18, 24;
	add.s64 	%rd8, %rd1, %rd21;
	mul.wide.s32 	%rd22, %r18, 28;
	add.s64 	%rd9, %rd1, %rd22;
	mul.wide.u32 	%rd23, %r3, 4;
	add.s64 	%rd24, %rd23, %rd2;
	add.s64 	%rd66, %rd24, 16;
	mov.f32 	%f66, 0f00000000;
	mov.u32 	%r35, %r2;
$L__BB0_3:
	.pragma "nounroll";
	mul.wide.s32 	%rd25, %r35, 4;
	add.s64 	%rd26, %rd3, %rd25;
	add.s64 	%rd27, %rd4, %rd25;
	add.s64 	%rd28, %rd5, %rd25;
	add.s64 	%rd29, %rd6, %rd25;
	add.s64 	%rd30, %rd7, %rd25;
	add.s64 	%rd31, %rd8, %rd25;
	add.s64 	%rd32, %rd9, %rd25;
	add.s64 	%rd33, %rd1, %rd25;
	ld.global.f32 	%f16, [%rd66+-16];
	ld.global.f32 	%f17, [%rd33];
	fma.rn.f32 	%f18, %f16, %f17, %f66;
	ld.global.f32 	%f19, [%rd66+-12];
	ld.global.f32 	%f20, [%rd26];
	fma.rn.f32 	%f21, %f19, %f20, %f18;
	ld.global.f32 	%f22, [%rd66+-8];
	ld.global.f32 	%f23, [%rd27];
	fma.rn.f32 	%f24, %f22, %f23, %f21;
	ld.global.f32 	%f25, [%rd66+-4];
	ld.global.f32 	%f26, [%rd28];
	fma.rn.f32 	%f27, %f25, %f26, %f24;
	ld.global.f32 	%f28, [%rd66];
	ld.global.f32 	%f29, [%rd29];
	fma.rn.f32 	%f30, %f28, %f29, %f27;
	ld.global.f32 	%f31, [%rd66+4];
	ld.global.f32 	%f32, [%rd30];
	fma.rn.f32 	%f33, %f31, %f32, %f30;
	ld.global.f32 	%f34, [%rd66+8];
	ld.global.f32 	%f35, [%rd31];
	fma.rn.f32 	%f36, %f34, %f35, %f33;
	ld.global.f32 	%f37, [%rd66+12];
	ld.global.f32 	%f38, [%rd32];
	fma.rn.f32 	%f66, %f37, %f38, %f36;
	add.s32 	%r36, %r36, 8;
	add.s32 	%r35, %r35, %r7;
	add.s64 	%rd66, %rd66, 32;
	setp.ne.s32 	%p3, %r36, 0;
	@%p3 bra 	$L__BB0_3;
$L__BB0_4:
	setp.eq.s32 	%p4, %r4, 0;
	@%p4 bra 	$L__BB0_12;
	and.b32  	%r13, %r18, 3;
	setp.lt.u32 	%p5, %r4, 4;
	@%p5 bra 	$L__BB0_7;
	add.s32 	%r27, %r38, %r3;
	mul.wide.u32 	%rd34, %r27, 4;
	add.s64 	%rd35, %rd2, %rd34;
	ld.global.f32 	%f40, [%rd35];
	mad.lo.s32 	%r28, %r38, %r18, %r2;
	mul.wide.s32 	%rd36, %r28, 4;
	add.s64 	%rd37, %rd1, %rd36;
	ld.global.f32 	%f41, [%rd37];
	fma.rn.f32 	%f42, %f40, %f41, %f66;
	cvt.u64.u32 	%rd38, %r3;
	cvt.u64.u32 	%rd39, %r38;
	add.s64 	%rd40, %rd39, %rd38;
	shl.b64 	%rd41, %rd40, 2;
	add.s64 	%rd42, %rd2, %rd41;
	ld.global.f32 	%f43, [%rd42+4];
	mul.wide.s32 	%rd43, %r18, 4;
	add.s64 	%rd44, %rd37, %rd43;
	ld.global.f32 	%f44, [%rd44];
	fma.rn.f32 	%f45, %f43, %f44, %f42;
	ld.global.f32 	%f46, [%rd42+8];
	add.s64 	%rd45, %rd44, %rd43;
	ld.global.f32 	%f47, [%rd45];
	fma.rn.f32 	%f48, %f46, %f47, %f45;
	ld.global.f32 	%f49, [%rd42+12];
	add.s64 	%rd46, %rd45, %rd43;
	ld.global.f32 	%f50, [%rd46];
	fma.rn.f32 	%f66, %f49, %f50, %f48;
	add.s32 	%r38, %r38, 4;
$L__BB0_7:
	setp.eq.s32 	%p6, %r13, 0;
	@%p6 bra 	$L__BB0_12;
	setp.eq.s32 	%p7, %r13, 1;
	@%p7 bra 	$L__BB0_10;
	add.s32 	%r29, %r38, %r3;
	mul.wide.u32 	%rd47, %r29, 4;
	add.s64 	%rd48, %rd2, %rd47;
	ld.global.f32 	%f52, [%rd48];
	mad.lo.s32 	%r30, %r38, %r18, %r2;
	mul.wide.s32 	%rd49, %r30, 4;
	add.s64 	%rd50, %rd1, %rd49;
	ld.global.f32 	%f53, [%rd50];
	fma.rn.f32 	%f54, %f52, %f53, %f66;
	cvt.u64.u32 	%rd51, %r3;
	cvt.u64.u32 	%rd52, %r38;
	add.s64 	%rd53, %rd52, %rd51;
	shl.b64 	%rd54, %rd53, 2;
	add.s64 	%rd55, %rd2, %rd54;
	ld.global.f32 	%f55, [%rd55+4];
	mul.wide.s32 	%rd56, %r18, 4;
	add.s64 	%rd57, %rd50, %rd56;
	ld.global.f32 	%f56, [%rd57];
	fma.rn.f32 	%f66, %f55, %f56, %f54;
	add.s32 	%r38, %r38, 2;
$L__BB0_10:
	and.b32  	%r31, %r18, 1;
	setp.eq.b32 	%p8, %r31, 1;
	not.pred 	%p9, %p8;
	@%p9 bra 	$L__BB0_12;
	add.s32 	%r32, %r38, %r3;
	mul.wide.u32 	%rd58, %r32, 4;
	add.s64 	%rd59, %rd2, %rd58;
	ld.global.f32 	%f57, [%rd59];
	mad.lo.s32 	%r33, %r38, %r18, %r2;
	mul.wide.s32 	%rd60, %r33, 4;
	add.s64 	%rd61, %rd1, %rd60;
	ld.global.f32 	%f58, [%rd61];
	fma.rn.f32 	%f66, %f57, %f58, %f66;
$L__BB0_12:
	ld.param.u64 	%rd65, [_Z22matmul_parallel_squarePfS_S_i_param_2];
	add.s32 	%r34, %r3, %r2;
	cvta.to.global.u64 	%rd62, %rd65;
	mul.wide.s32 	%rd63, %r34, 4;
	add.s64 	%rd64, %rd62, %rd63;
	st.global.f32 	[%rd64], %f66;
$L__BB0_13:
	ret;

}
	// .globl	_Z15matmul_parallelPfS_S_iii
.visible .entry _Z15matmul_parallelPfS_S_iii(
	.param .u64 .ptr .align 1 _Z15matmul_parallelPfS_S_iii_param_0,
	.param .u64 .ptr .align 1 _Z15matmul_parallelPfS_S_iii_param_1,
	.param .u64 .ptr .align 1 _Z15matmul_parallelPfS_S_iii_param_2,
	.param .u32 _Z15matmul_parallelPfS_S_iii_param_3,
	.param .u32 _Z15matmul_parallelPfS_S_iii_param_4,
	.param .u32 _Z15matmul_parallelPfS_S_iii_param_5
)
{
	.reg .pred 	%p<13>;
	.reg .b32 	%r<41>;
	.reg .b32 	%f<68>;
	.reg .b64 	%rd<53>;

	ld.param.u64 	%rd7, [_Z15matmul_parallelPfS_S_iii_param_0];
	ld.param.u64 	%rd8, [_Z15matmul_parallelPfS_S_iii_param_1];
	ld.param.u64 	%rd6, [_Z15matmul_parallelPfS_S_iii_param_2];
	ld.param.u32 	%r20, [_Z15matmul_parallelPfS_S_iii_param_3];
	ld.param.u32 	%r18, [_Z15matmul_parallelPfS_S_iii_param_4];
	ld.param.u32 	%r19, [_Z15matmul_parallelPfS_S_iii_param_5];
	cvta.to.global.u64 	%rd1, %rd8;
	cvta.to.global.u64 	%rd2, %rd7;
	mov.u32 	%r21, %tid.y;
	mov.u32 	%r22, %ctaid.y;
	mov.u32 	%r23, %ntid.y;
	mad.lo.s32 	%r1, %r22, %r23, %r21;
	mov.u32 	%r24, %tid.x;
	mov.u32 	%r25, %ctaid.x;
	mov.u32 	%r26, %ntid.x;
	mad.lo.s32 	%r2, %r25, %r26, %r24;
	setp.ge.s32 	%p1, %r1, %r20;
	setp.ge.s32 	%p2, %r2, %r19;
	or.pred  	%p3, %p1, %p2;
	@%p3 bra 	$L__BB1_14;
	setp.lt.s32 	%p4, %r18, 1;
	mov.f32 	%f67, 0f00000000;
	@%p4 bra 	$L__BB1_13;
	mul.lo.s32 	%r3, %r18, %r1;
	and.b32  	%r4, %r18, 7;
	setp.lt.u32 	%p5, %r18, 8;
	mov.f32 	%f67, 0f00000000;
	mov.b32 	%r39, 0;
	@%p5 bra 	$L__BB1_5;
	and.b32  	%r39, %r18, 2147483640;
	neg.s32 	%r37, %r39;
	shl.b32 	%r7, %r19, 3;
	mul.wide.u32 	%rd9, %r3, 4;
	add.s64 	%rd10, %rd9, %rd2;
	add.s64 	%rd52, %rd10, 16;
	mov.f32 	%f67, 0f00000000;
	mul.wide.s32 	%rd13, %r19, 4;
	mov.u32 	%r36, %r2;
$L__BB1_4:
	.pragma "nounroll";
	ld.global.f32 	%f17, [%rd52+-16];
	mul.wide.s32 	%rd11, %r36, 4;
	add.s64 	%rd12, %rd1, %rd11;
	ld.global.f32 	%f18, [%rd12];
	fma.rn.f32 	%f19, %f17, %f18, %f67;
	ld.global.f32 	%f20, [%rd52+-12];
	add.s64 	%rd14, %rd12, %rd13;
	ld.global.f32 	%f21, [%rd14];
	fma.rn.f32 	%f22, %f20, %f21, %f19;
	ld.global.f32 	%f23, [%rd52+-8];
	add.s64 	%rd15, %rd14, %rd13;
	ld.global.f32 	%f24, [%rd15];
	fma.rn.f32 	%f25, %f23, %f24, %f22;
	ld.global.f32 	%f26, [%rd52+-4];
	add.s64 	%rd16, %rd15, %rd13;
	ld.global.f32 	%f27, [%rd16];
	fma.rn.f32 	%f28, %f26, %f27, %f25;
	ld.global.f32 	%f29, [%rd52];
	add.s64 	%rd17, %rd16, %rd13;
	ld.global.f32 	%f30, [%rd17];
	fma.rn.f32 	%f31, %f29, %f30, %f28;
	ld.global.f32 	%f32, [%rd52+4];
	add.s64 	%rd18, %rd17, %rd13;
	ld.global.f32 	%f33, [%rd18];
	fma.rn.f32 	%f34, %f32, %f33, %f31;
	ld.global.f32 	%f35, [%rd52+8];
	add.s64 	%rd19, %rd18, %rd13;
	ld.global.f32 	%f36, [%rd19];
	fma.rn.f32 	%f37, %f35, %f36, %f34;
	ld.global.f32 	%f38, [%rd52+12];
	add.s64 	%rd20, %rd19, %rd13;
	ld.global.f32 	%f39, [%rd20];
	fma.rn.f32 	%f67, %f38, %f39, %f37;
	add.s32 	%r37, %r37, 8;
	add.s32 	%r36, %r36, %r7;
	add.s64 	%rd52, %rd52, 32;
	setp.ne.s32 	%p6, %r37, 0;
	@%p6 bra 	$L__BB1_4;
$L__BB1_5:
	setp.eq.s32 	%p7, %r4, 0;
	@%p7 bra 	$L__BB1_13;
	and.b32  	%r13, %r18, 3;
	setp.lt.u32 	%p8, %r4, 4;
	@%p8 bra 	$L__BB1_8;
	add.s32 	%r28, %r39, %r3;
	mul.wide.u32 	%rd21, %r28, 4;
	add.s64 	%rd22, %rd2, %rd21;
	ld.global.f32 	%f41, [%rd22];
	mad.lo.s32 	%r29, %r39, %r19, %r2;
	mul.wide.s32 	%rd23, %r29, 4;
	add.s64 	%rd24, %rd1, %rd23;
	ld.global.f32 	%f42, [%rd24];
	fma.rn.f32 	%f43, %f41, %f42, %f67;
	cvt.u64.u32 	%rd25, %r3;
	cvt.u64.u32 	%rd26, %r39;
	add.s64 	%rd27, %rd26, %rd25;
	shl.b64 	%rd28, %rd27, 2;
	add.s64 	%rd29, %rd2, %rd28;
	ld.global.f32 	%f44, [%rd29+4];
	mul.wide.s32 	%rd30, %r19, 4;
	add.s64 	%rd31, %rd24, %rd30;
	ld.global.f32 	%f45, [%rd31];
	fma.rn.f32 	%f46, %f44, %f45, %f43;
	ld.global.f32 	%f47, [%rd29+8];
	add.s64 	%rd32, %rd31, %rd30;
	ld.global.f32 	%f48, [%rd32];
	fma.rn.f32 	%f49, %f47, %f48, %f46;
	ld.global.f32 	%f50, [%rd29+12];
	add.s64 	%rd33, %rd32, %rd30;
	ld.global.f32 	%f51, [%rd33];
	fma.rn.f32 	%f67, %f50, %f51, %f49;
	add.s32 	%r39, %r39, 4;
$L__BB1_8:
	setp.eq.s32 	%p9, %r13, 0;
	@%p9 bra 	$L__BB1_13;
	setp.eq.s32 	%p10, %r13, 1;
	@%p10 bra 	$L__BB1_11;
	add.s32 	%r30, %r39, %r3;
	mul.wide.u32 	%rd34, %r30, 4;
	add.s64 	%rd35, %rd2, %rd34;
	ld.global.f32 	%f53, [%rd35];
	mad.lo.s32 	%r31, %r39, %r19, %r2;
	mul.wide.s32 	%rd36, %r31, 4;
	add.s64 	%rd37, %rd1, %rd36;
	ld.global.f32 	%f54, [%rd37];
	fma.rn.f32 	%f55, %f53, %f54, %f67;
	cvt.u64.u32 	%rd38, %r3;
	cvt.u64.u32 	%rd39, %r39;
	add.s64 	%rd40, %rd39, %rd38;
	shl.b64 	%rd41, %rd40, 2;
	add.s64 	%rd42, %rd2, %rd41;
	ld.global.f32 	%f56, [%rd42+4];
	mul.wide.s32 	%rd43, %r19, 4;
	add.s64 	%rd44, %rd37, %rd43;
	ld.global.f32 	%f57, [%rd44];
	fma.rn.f32 	%f67, %f56, %f57, %f55;
	add.s32 	%r39, %r39, 2;
$L__BB1_11:
	and.b32  	%r32, %r18, 1;
	setp.eq.b32 	%p11, %r32, 1;
	not.pred 	%p12, %p11;
	@%p12 bra 	$L__BB1_13;
	add.s32 	%r33, %r39, %r3;
	mul.wide.u32 	%rd45, %r33, 4;
	add.s64 	%rd46, %rd2, %rd45;
	ld.global.f32 	%f58, [%rd46];
	mad.lo.s32 	%r34, %r39, %r19, %r2;
	mul.wide.s32 	%rd47, %r34, 4;
	add.s64 	%rd48, %rd1, %rd47;
	ld.global.f32 	%f59, [%rd48];
	fma.rn.f32 	%f67, %f58, %f59, %f67;
$L__BB1_13:
	mad.lo.s32 	%r35, %r19, %r1, %r2;
	cvta.to.global.u64 	%rd49, %rd6;
	mul.wide.s32 	%rd50, %r35, 4;
	add.s64 	%rd51, %rd49, %rd50;
	st.global.f32 	[%rd51], %f67;
$L__BB1_14:
	ret;

}


// ===== COMPILED SASS (sm_100) =====

	.target	sm_100

	.elftype	@"ET_EXEC"


//--------------------- .note.nv.tkinfo           --------------------------
	.section	.note.nv.tkinfo,"",@"SHT_NOTE"
	.sectionflags	@"SHF_NOTE_NV_TKINFO"
	.tkinfo
        /*0018*/ 	.word	0x00000002
        /*0030*/ 	.string	""
        /*0030*/ 	.string	"ptxas"
        /*0030*/ 	.string	"Cuda compilation tools, release 13.0, V13.0.88"
        /*0030*/ 	.string	"Build cuda_13.0.r13.0/compiler.36424714_0"
        /*0030*/ 	.string	"-arch sm_100 -m 64 "



//--------------------- .note.nv.cuinfo           --------------------------
	.section	.note.nv.cuinfo,"",@"SHT_NOTE"
	.sectionflags	@"SHF_NOTE_NV_CUINFO"
        /*0018*/ 	.short	0x0002
        /*001a*/ 	.short	0x0064
        /*001c*/ 	.short	0x0082
	.zero		2


//--------------------- .nv.info                  --------------------------
	.section	.nv.info,"",@"SHT_CUDA_INFO"
	.align	4


	//----- nvinfo : EIATTR_REGCOUNT
	.align		4
        /*0000*/ 	.byte	0x04, 0x2f
        /*0002*/ 	.short	(.L_1 - .L_0)
	.align		4
.L_0:
        /*0004*/ 	.word	index@(_Z22matmul_parallel_squarePfS_S_i)
        /*0008*/ 	.word	0x0000001e


	//----- nvinfo : EIATTR_FRAME_SIZE
	.align		4
.L_1:
        /*000c*/ 	.byte	0x04, 0x11
        /*000e*/ 	.short	(.L_3 - .L_2)
	.align		4
.L_2:
        /*0010*/ 	.word	index@(_Z22matmul_parallel_squarePfS_S_i)
        /*0014*/ 	.word	0x00000000


	//----- nvinfo : EIATTR_REGCOUNT
	.align		4
.L_3:
        /*0018*/ 	.byte	0x04, 0x2f
        /*001a*/ 	.short	(.L_5 - .L_4)
	.align		4
.L_4:
        /*001c*/ 	.word	index@(_Z15matmul_parallelPfS_S_iii)
        /*0020*/ 	.word	0x00000020


	//----- nvinfo : EIATTR_FRAME_SIZE
	.align		4
.L_5:
        /*0024*/ 	.byte	0x04, 0x11
        /*0026*/ 	.short	(.L_7 - .L_6)
	.align		4
.L_6:
        /*0028*/ 	.word	index@(_Z15matmul_parallelPfS_S_iii)
        /*002c*/ 	.word	0x00000000


	//----- nvinfo : EIATTR_MIN_STACK_SIZE
	.align		4
.L_7:
        /*0030*/ 	.byte	0x04, 0x12
        /*0032*/ 	.short	(.L_9 - .L_8)
	.align		4
.L_8:
        /*0034*/ 	.word	index@(_Z15matmul_parallelPfS_S_iii)
        /*0038*/ 	.word	0x00000000


	//----- nvinfo : EIATTR_MIN_STACK_SIZE
	.align		4
.L_9:
        /*003c*/ 	.byte	0x04, 0x12
        /*003e*/ 	.short	(.L_11 - .L_10)
	.align		4
.L_10:
        /*0040*/ 	.word	index@(_Z22matmul_parallel_squarePfS_S_i)
        /*0044*/ 	.word	0x00000000
.L_11:


//--------------------- .nv.compat                --------------------------
	.section	.nv.compat,"",@"SHT_CUDA_COMPAT_INFO"
	.align	4
        /*0000*/ 	.byte	0x02, 0x09, 0x00, 0x00, 0x02, 0x02, 0x01, 0x00, 0x02, 0x05, 0x05, 0x00, 0x03, 0x07, 0x01, 0x01
        /*0010*/ 	.byte	0x02, 0x03, 0x00, 0x00, 0x02, 0x06, 0x01, 0x00, 0x04, 0x0b, 0x08, 0x00, 0x09, 0x00, 0x00, 0x00
        /*0020*/ 	.byte	0x00, 0x00, 0x00, 0x00


//--------------------- .nv.info._Z15matmul_parallelPfS_S_iii --------------------------
	.section	.nv.info._Z15matmul_parallelPfS_S_iii,"",@"SHT_CUDA_INFO"
	.sectionflags	@""
	.align	4


	//----- nvinfo : EIATTR_CUDA_API_VERSION
	.align		4
        /*0000*/ 	.byte	0x04, 0x37
        /*0002*/ 	.short	(.L_13 - .L_12)
.L_12:
        /*0004*/ 	.word	0x00000082


	//----- nvinfo : EIATTR_KPARAM_INFO
	.align		4
.L_13:
        /*0008*/ 	.byte	0x04, 0x17
        /*000a*/ 	.short	(.L_15 - .L_14)
.L_14:
        /*000c*/ 	.word	0x00000000
        /*0010*/ 	.short	0x0005
        /*0012*/ 	.short	0x0020
        /*0014*/ 	.byte	0x00, 0xf0, 0x11, 0x00


	//----- nvinfo : EIATTR_KPARAM_INFO
	.align		4
.L_15:
        /*0018*/ 	.byte	0x04, 0x17
        /*001a*/ 	.short	(.L_17 - .L_16)
.L_16:
        /*001c*/ 	.word	0x00000000
        /*0020*/ 	.short	0x0004
        /*0022*/ 	.short	0x001c
        /*0024*/ 	.byte	0x00, 0xf0, 0x11, 0x00


	//----- nvinfo : EIATTR_KPARAM_INFO
	.align		4
.L_17:
        /*0028*/ 	.byte	0x04, 0x17
        /*002a*/ 	.short	(.L_19 - .L_18)
.L_18:
        /*002c*/ 	.word	0x00000000
        /*0030*/ 	.short	0x0003
        /*0032*/ 	.short	0x0018
        /*0034*/ 	.byte	0x00, 0xf0, 0x11, 0x00


	//----- nvinfo : EIATTR_KPARAM_INFO
	.align		4
.L_19:
        /*0038*/ 	.byte	0x04, 0x17
        /*003a*/ 	.short	(.L_21 - .L_20)
.L_20:
        /*003c*/ 	.word	0x00000000
        /*0040*/ 	.short	0x0002
        /*0042*/ 	.short	0x0010
        /*0044*/ 	.byte	0x00, 0xf5, 0x21, 0x00


	//----- nvinfo : EIATTR_KPARAM_INFO
	.align		4
.L_21:
        /*0048*/ 	.byte	0x04, 0x17
        /*004a*/ 	.short	(.L_23 - .L_22)
.L_22:
        /*004c*/ 	.word	0x00000000
        /*0050*/ 	.short	0x0001
        /*0052*/ 	.short	0x0008
        /*0054*/ 	.byte	0x00, 0xf5, 0x21, 0x00


	//----- nvinfo : EIATTR_KPARAM_INFO
	.align		4
.L_23:
        /*0058*/ 	.byte	0x04, 0x17
        /*005a*/ 	.short	(.L_25 - .L_24)
.L_24:
        /*005c*/ 	.word	0x00000000
        /*0060*/ 	.short	0x0000
        /*0062*/ 	.short	0x0000
        /*0064*/ 	.byte	0x00, 0xf5, 0x21, 0x00


	//----- nvinfo : EIATTR_SPARSE_MMA_MASK
	.align		4
.L_25:
        /*0068*/ 	.byte	0x03, 0x50
        /*006a*/ 	.short	0x0000


	//----- nvinfo : EIATTR_MAXREG_COUNT
	.align		4
        /*006c*/ 	.byte	0x03, 0x1b
        /*006e*/ 	.short	0x00ff


	//----- nvinfo : EIATTR_MERCURY_ISA_VERSION
	.align		4
        /*0070*/ 	.byte	0x03, 0x5f
        /*0072*/ 	.short	0x0101


	//----- nvinfo : EIATTR_VRC_CTA_INIT_COUNT
	.align		4
        /*0074*/ 	.byte	0x02, 0x4a
	.zero		1
	.zero		1


	//----- nvinfo : EIATTR_EXIT_INSTR_OFFSETS
	.align		4
        /*0078*/ 	.byte	0x04, 0x1c
        /*007a*/ 	.short	(.L_27 - .L_26)


	//   ....[0]....
.L_26:
        /*007c*/ 	.word	0x000000d0


	//   ....[1]....
        /*0080*/ 	.word	0x000008f0


	//----- nvinfo : EIATTR_CBANK_PARAM_SIZE
	.align		4
.L_27:
        /*0084*/ 	.byte	0x03, 0x19
        /*0086*/ 	.short	0x0024


	//----- nvinfo : EIATTR_PARAM_CBANK
	.align		4
        /*0088*/ 	.byte	0x04, 0x0a
        /*008a*/ 	.short	(.L_29 - .L_28)
	.align		4
.L_28:
        /*008c*/ 	.word	index@(.nv.constant0._Z15matmul_parallelPfS_S_iii)
        /*0090*/ 	.short	0x0380
        /*0092*/ 	.short	0x0024


	//----- nvinfo : EIATTR_SW_WAR
	.align		4
.L_29:
        /*0094*/ 	.byte	0x04, 0x36
        /*0096*/ 	.short	(.L_31 - .L_30)
.L_30:
        /*0098*/ 	.word	0x00000008
.L_31:


//--------------------- .nv.info._Z22matmul_parallel_squarePfS_S_i --------------------------
	.section	.nv.info._Z22matmul_parallel_squarePfS_S_i,"",@"SHT_CUDA_INFO"
	.sectionflags	@""
	.align	4


	//----- nvinfo : EIATTR_CUDA_API_VERSION
	.align		4
        /*0000*/ 	.byte	0x04, 0x37
        /*0002*/ 	.short	(.L_33 - .L_32)
.L_32:
        /*0004*/ 	.word	0x00000082


	//----- nvinfo : EIATTR_KPARAM_INFO
	.align		4
.L_33:
        /*0008*/ 	.byte	0x04, 0x17
        /*000a*/ 	.short	(.L_35 - .L_34)
.L_34:
        /*000c*/ 	.word	0x00000000
        /*0010*/ 	.short	0x0003
        /*0012*/ 	.short	0x0018
        /*0014*/ 	.byte	0x00, 0xf0, 0x11, 0x00


	//----- nvinfo : EIATTR_KPARAM_INFO
	.align		4
.L_35:
        /*0018*/ 	.byte	0x04, 0x17
        /*001a*/ 	.short	(.L_37 - .L_36)
.L_36:
        /*001c*/ 	.word	0x00000000
        /*0020*/ 	.short	0x0002
        /*0022*/ 	.short	0x0010
        /*0024*/ 	.byte	0x00, 0xf5, 0x21, 0x00


	//----- nvinfo : EIATTR_KPARAM_INFO
	.align		4
.L_37:
        /*0028*/ 	.byte	0x04, 0x17
        /*002a*/ 	.short	(.L_39 - .L_38)
.L_38:
        /*002c*/ 	.word	0x00000000
        /*0030*/ 	.short	0x0001
        /*0032*/ 	.short	0x0008
        /*0034*/ 	.byte	0x00, 0xf5, 0x21, 0x00


	//----- nvinfo : EIATTR_KPARAM_INFO
	.align		4
.L_39:
        /*0038*/ 	.byte	0x04, 0x17
        /*003a*/ 	.short	(.L_41 - .L_40)
.L_40:
        /*003c*/ 	.word	0x00000000
        /*0040*/ 	.short	0x0000
        /*0042*/ 	.short	0x0000
        /*0044*/ 	.byte	0x00, 0xf5, 0x21, 0x00


	//----- nvinfo : EIATTR_SPARSE_MMA_MASK
	.align		4
.L_41:
        /*0048*/ 	.byte	0x03, 0x50
        /*004a*/ 	.short	0x0000


	//----- nvinfo : EIATTR_MAXREG_COUNT
	.align		4
        /*004c*/ 	.byte	0x03, 0x1b
        /*004e*/ 	.short	0x00ff


	//----- nvinfo : EIATTR_MERCURY_ISA_VERSION
	.align		4
        /*0050*/ 	.byte	0x03, 0x5f
        /*0052*/ 	.short	0x0101


	//----- nvinfo : EIATTR_VRC_CTA_INIT_COUNT
	.align		4
        /*0054*/ 	.byte	0x02, 0x4a
	.zero		1
	.zero		1


	//----- nvinfo : EIATTR_EXIT_INSTR_OFFSETS
	.align		4
        /*0058*/ 	.byte	0x04, 0x1c
        /*005a*/ 	.short	(.L_43 - .L_42)


	//   ....[0]....
.L_42:
        /*005c*/ 	.word	0x000000c0


	//   ....[1]....
        /*0060*/ 	.word	0x00000a90


	//----- nvinfo : EIATTR_CBANK_PARAM_SIZE
	.align		4
.L_43:
        /*0064*/ 	.byte	0x03, 0x19
        /*0066*/ 	.short	0x001c


	//----- nvinfo : EIATTR_PARAM_CBANK
	.align		4
        /*0068*/ 	.byte	0x04, 0x0a
        /*006a*/ 	.short	(.L_45 - .L_44)
	.align		4
.L_44:
        /*006c*/ 	.word	index@(.nv.constant0._Z22matmul_parallel_squarePfS_S_i)
        /*0070*/ 	.short	0x0380
        /*0072*/ 	.short	0x001c


	//----- nvinfo : EIATTR_SW_WAR
	.align		4
.L_45:
        /*0074*/ 	.byte	0x04, 0x36
        /*0076*/ 	.short	(.L_47 - .L_46)
.L_46:
        /*0078*/ 	.word	0x00000008
.L_47:


//--------------------- .nv.callgraph             --------------------------
	.section	.nv.callgraph,"",@"SHT_CUDA_CALLGRAPH"
	.align	4
	.sectionentsize	8
	.align		4
        /*0000*/ 	.word	0x00000000
	.align		4
        /*0004*/ 	.word	0xffffffff
	.align		4
        /*0008*/ 	.word	0x00000000
	.align		4
        /*000c*/ 	.word	0xfffffffe
	.align		4
        /*0010*/ 	.word	0x00000000
	.align		4
        /*0014*/ 	.word	0xfffffffd
	.align		4
        /*0018*/ 	.word	0x00000000
	.align		4
        /*001c*/ 	.word	0xfffffffc


//--------------------- .text._Z15matmul_parallelPfS_S_iii --------------------------
	.section	.text._Z15matmul_parallelPfS_S_iii,"ax",@progbits
	.align	128
        .global         _Z15matmul_parallelPfS_S_iii
        .type           _Z15matmul_parallelPfS_S_iii,@function
        .size           _Z15matmul_parallelPfS_S_iii,(.L_x_10 - _Z15matmul_parallelPfS_S_iii)
        .other          _Z15matmul_parallelPfS_S_iii,@"STO_CUDA_ENTRY STV_DEFAULT"
_Z15matmul_parallelPfS_S_iii:
.text._Z15matmul_parallelPfS_S_iii:
[----:B------:R-:W-:Y:S01]  /*0000*/  LDC R1, c[0x0][0x37c] ;  /* 0x0000df00ff017b82 */ /* 0x000fe20000000800 */
[----:B------:R-:W0:Y:S07]  /*0010*/  S2R R0, SR_TID.X ;  /* 0x0000000000007919 */ /* 0x000e2e0000002100 */
[----:B------:R-:W1:Y:S01]  /*0020*/  LDC R3, c[0x0][0x364] ;  /* 0x0000d900ff037b82 */ /* 0x000e620000000800 */
[----:B------:R-:W2:Y:S01]  /*0030*/  LDCU UR6, c[0x0][0x398] ;  /* 0x00007300ff0677ac */ /* 0x000ea20008000800 */
[----:B------:R-:W1:Y:S06]  /*0040*/  S2R R16, SR_TID.Y ;  /* 0x0000000000107919 */ /* 0x000e6c0000002200 */
[----:B------:R-:W0:Y:S08]  /*0050*/  S2UR UR5, SR_CTAID.X ;  /* 0x00000000000579c3 */ /* 0x000e300000002500 */
[----:B------:R-:W0:Y:S08]  /*0060*/  LDC R5, c[0x0][0x360] ;  /* 0x0000d800ff057b82 */ /* 0x000e300000000800 */
[----:B------:R-:W1:Y:S08]  /*0070*/  S2UR UR4, SR_CTAID.Y ;  /* 0x00000000000479c3 */ /* 0x000e700000002600 */
[----:B------:R-:W3:Y:S01]  /*0080*/  LDC R17, c[0x0][0x3a0] ;  /* 0x0000e800ff117b82 */ /* 0x000ee20000000800 */
[----:B0-----:R-:W-:-:S02]  /*0090*/  IMAD R0, R5, UR5, R0 ;  /* 0x0000000505007c24 */ /* 0x001fc4000f8e0200 */
[----:B-1----:R-:W-:-:S03]  /*00a0*/  IMAD R16, R3, UR4, R16 ;  /* 0x0000000403107c24 */ /* 0x002fc6000f8e0210 */
[----:B---3--:R-:W-:-:S04]  /*00b0*/  ISETP.GE.AND P0, PT, R0, R17, PT ;  /* 0x000000110000720c */ /* 0x008fc80003f06270 */
[----:B--2---:R-:W-:-:S13]  /*00c0*/  ISETP.GE.OR P0, PT, R16, UR6, P0 ;  /* 0x0000000610007c0c */ /* 0x004fda0008706670 */
[----:B------:R-:W-:Y:S05]  /*00d0*/  @P0 EXIT ;  /* 0x000000000000094d */ /* 0x000fea0003800000 */
[----:B------:R-:W0:Y:S01]  /*00e0*/  LDC R19, c[0x0][0x39c] ;  /* 0x0000e700ff137b82 */ /* 0x000e220000000800 */
[----:B------:R-:W1:Y:S01]  /*00f0*/  LDCU.64 UR4, c[0x0][0x358] ;  /* 0x00006b00ff0477ac */ /* 0x000e620008000a00 */
[----:B------:R-:W-:Y:S01]  /*0100*/  HFMA2 R24, -RZ, RZ, 0, 0 ;  /* 0x00000000ff187431 */ /* 0x000fe200000001ff */
[----:B0-----:R-:W-:-:S13]  /*0110*/  ISETP.GE.AND P0, PT, R19, 0x1, PT ;  /* 0x000000011300780c */ /* 0x001fda0003f06270 */
[----:B-1----:R-:W-:Y:S05]  /*0120*/  @!P0 BRA `(.L_x_0) ;  /* 0x0000000400e08947 */ /* 0x002fea0003800000 */
[C---:B------:R-:W-:Y:S01]  /*0130*/  ISETP.GE.U32.AND P1, PT, R19.reuse, 0x8, PT ;  /* 0x000000081300780c */ /* 0x040fe20003f26070 */
[----:B------:R-:W-:Y:S01]  /*0140*/  IMAD R20, R16, R19, RZ ;  /* 0x0000001310147224 */ /* 0x000fe200078e02ff */
[----:B------:R-:W-:Y:S02]  /*0150*/  LOP3.LUT R27, R19, 0x7, RZ, 0xc0, !PT ;  /* 0x00000007131b7812 */ /* 0x000fe400078ec0ff */
[----:B------:R-:W-:Y:S02]  /*0160*/  MOV R24, RZ ;  /* 0x000000ff00187202 */ /* 0x000fe40000000f00 */
[----:B------:R-:W-:Y:S02]  /*0170*/  ISETP.NE.AND P0, PT, R27, RZ, PT ;  /* 0x000000ff1b00720c */ /* 0x000fe40003f05270 */
[----:B------:R-:W-:-:S05]  /*0180*/  MOV R21, RZ ;  /* 0x000000ff00157202 */ /* 0x000fca0000000f00 */
[----:B------:R-:W-:Y:S06]  /*0190*/  @!P1 BRA `(.L_x_1) ;  /* 0x0000000000c49947 */ /* 0x000fec0003800000 */
[----:B------:R-:W0:Y:S01]  /*01a0*/  LDC.64 R2, c[0x0][0x380] ;  /* 0x0000e000ff027b82 */ /* 0x000e220000000a00 */
[----:B------:R-:W-:Y:S02]  /*01b0*/  LOP3.LUT R21, R19, 0x7ffffff8, RZ, 0xc0, !PT ;  /* 0x7ffffff813157812 */ /* 0x000fe400078ec0ff */
[----:B------:R-:W-:Y:S02]  /*01c0*/  MOV R24, RZ ;  /* 0x000000ff00187202 */ /* 0x000fe40000000f00 */
[----:B------:R-:W-:Y:S02]  /*01d0*/  MOV R18, R0 ;  /* 0x0000000000127202 */ /* 0x000fe40000000f00 */
[----:B------:R-:W-:Y:S01]  /*01e0*/  IADD3 R22, PT, PT, -R21, RZ, RZ ;  /* 0x000000ff15167210 */ /* 0x000fe20007ffe1ff */
[----:B0-----:R-:W-:-:S03]  /*01f0*/  IMAD.WIDE.U32 R2, R20, 0x4, R2 ;  /* 0x0000000414027825 */ /* 0x001fc600078e0002 */
[----:B------:R-:W-:-:S04]  /*0200*/  IADD3 R4, P1, PT, R2, 0x10, RZ ;  /* 0x0000001002047810 */ /* 0x000fc80007f3e0ff */
[----:B------:R-:W-:-:S09]  /*0210*/  IADD3.X R5, PT, PT, RZ, R3, RZ, P1, !PT ;  /* 0x00000003ff057210 */ /* 0x000fd20000ffe4ff */
.L_x_2:
[----:B------:R-:W0:Y:S01]  /*0220*/  LDC.64 R14, c[0x0][0x388] ;  /* 0x0000e200ff0e7b82 */ /* 0x000e220000000a00 */
[----:B------:R-:W-:Y:S02]  /*0230*/  MOV R2, R4 ;  /* 0x0000000400027202 */ /* 0x000fe40000000f00 */
[----:B------:R-:W-:-:S05]  /*0240*/  MOV R3, R5 ;  /* 0x0000000500037202 */ /* 0x000fca0000000f00 */
[----:B------:R-:W2:Y:S04]  /*0250*/  LDG.E R25, desc[UR4][R2.64+-0x10] ;  /* 0xfffff00402197981 */ /* 0x000ea8000c1e1900 */
[----:B------:R-:W3:Y:S04]  /*0260*/  LDG.E R23, desc[UR4][R2.64+-0xc] ;  /* 0xfffff40402177981 */ /* 0x000ee8000c1e1900 */
[----:B------:R-:W4:Y:S04]  /*0270*/  LDG.E R29, desc[UR4][R2.64+-0x8] ;  /* 0xfffff804021d7981 */ /* 0x000f28000c1e1900 */
[----:B------:R-:W5:Y:S01]  /*0280*/  LDG.E R28, desc[UR4][R2.64+-0x4] ;  /* 0xfffffc04021c7981 */ /* 0x000f62000c1e1900 */
[----:B0-----:R-:W-:-:S05]  /*0290*/  IMAD.WIDE R14, R18, 0x4, R14 ;  /* 0x00000004120e7825 */ /* 0x001fca00078e020e */
[----:B------:R0:W2:Y:S01]  /*02a0*/  LDG.E R26, desc[UR4][R14.64] ;  /* 0x000000040e1a7981 */ /* 0x0000a2000c1e1900 */
[----:B------:R-:W-:-:S04]  /*02b0*/  IMAD.WIDE R12, R17, 0x4, R14 ;  /* 0x00000004110c7825 */ /* 0x000fc800078e020e */
[C---:B------:R-:W-:Y:S02]  /*02c0*/  IMAD.WIDE R4, R17.reuse, 0x4, R12 ;  /* 0x0000000411047825 */ /* 0x040fe400078e020c */
[----:B------:R-:W3:Y:S02]  /*02d0*/  LDG.E R12, desc[UR4][R12.64] ;  /* 0x000000040c0c7981 */ /* 0x000ee4000c1e1900 */
[C---:B------:R-:W-:Y:S02]  /*02e0*/  IMAD.WIDE R8, R17.reuse, 0x4, R4 ;  /* 0x0000000411087825 */ /* 0x040fe400078e0204 */
[----:B------:R-:W4:Y:S02]  /*02f0*/  LDG.E R4, desc[UR4][R4.64] ;  /* 0x0000000404047981 */ /* 0x000f24000c1e1900 */
[C---:B------:R-:W-:Y:S02]  /*0300*/  IMAD.WIDE R6, R17.reuse, 0x4, R8 ;  /* 0x0000000411067825 */ /* 0x040fe400078e0208 */
[----:B------:R-:W5:Y:S02]  /*0310*/  LDG.E R8, desc[UR4][R8.64] ;  /* 0x0000000408087981 */ /* 0x000f64000c1e1900 */
[----:B------:R-:W-:-:S02]  /*0320*/  IMAD.WIDE R10, R17, 0x4, R6 ;  /* 0x00000004110a7825 */ /* 0x000fc400078e0206 */
[----:B------:R-:W5:Y:S04]  /*0330*/  LDG.E R5, desc[UR4][R2.64] ;  /* 0x0000000402057981 */ /* 0x000f68000c1e1900 */
[----:B------:R-:W5:Y:S01]  /*0340*/  LDG.E R6, desc[UR4][R6.64] ;  /* 0x0000000406067981 */ /* 0x000f62000c1e1900 */
[----:B0-----:R-:W-:-:S03]  /*0350*/  IMAD.WIDE R14, R17, 0x4, R10 ;  /* 0x00000004110e7825 */ /* 0x001fc600078e020a */
[----:B------:R-:W5:Y:S04]  /*0360*/  LDG.E R10, desc[UR4][R10.64] ;  /* 0x000000040a0a7981 */ /* 0x000f68000c1e1900 */
[----:B------:R-:W5:Y:S04]  /*0370*/  LDG.E R13, desc[UR4][R14.64] ;  /* 0x000000040e0d7981 */ /* 0x000f68000c1e1900 */
[----:B------:R-:W5:Y:S04]  /*0380*/  LDG.E R7, desc[UR4][R2.64+0x4] ;  /* 0x0000040402077981 */ /* 0x000f68000c1e1900 */
[----:B------:R-:W5:Y:S01]  /*0390*/  LDG.E R9, desc[UR4][R2.64+0xc] ;  /* 0x00000c0402097981 */ /* 0x000f62000c1e1900 */
[----:B--2---:R-:W-:Y:S01]  /*03a0*/  FFMA R26, R25, R26, R24 ;  /* 0x0000001a191a7223 */ /* 0x004fe20000000018 */
[----:B------:R-:W-:-:S02]  /*03b0*/  IMAD.WIDE R24, R17, 0x4, R14 ;  /* 0x0000000411187825 */ /* 0x000fc400078e020e */
[----:B------:R-:W2:Y:S04]  /*03c0*/  LDG.E R14, desc[UR4][R2.64+0x8] ;  /* 0x00000804020e7981 */ /* 0x000ea8000c1e1900 */
[----:B------:R-:W2:Y:S01]  /*03d0*/  LDG.E R24, desc[UR4][R24.64] ;  /* 0x0000000418187981 */ /* 0x000ea2000c1e1900 */
[----:B---3--:R-:W-:Y:S01]  /*03e0*/  FFMA R12, R23, R12, R26 ;  /* 0x0000000c170c7223 */ /* 0x008fe2000000001a */
[----:B------:R-:W-:-:S03]  /*03f0*/  IADD3 R22, PT, PT, R22, 0x8, RZ ;  /* 0x0000000816167810 */ /* 0x000fc60007ffe0ff */
[----:B----4-:R-:W-:Y:S01]  /*0400*/  FFMA R29, R29, R4, R12 ;  /* 0x000000041d1d7223 */ /* 0x010fe2000000000c */
[----:B------:R-:W-:-:S03]  /*0410*/  ISETP.NE.AND P1, PT, R22, RZ, PT ;  /* 0x000000ff1600720c */ /* 0x000fc60003f25270 */
[----:B-----5:R-:W-:Y:S01]  /*0420*/  FFMA R8, R28, R8, R29 ;  /* 0x000000081c087223 */ /* 0x020fe2000000001d */
[----:B------:R-:W-:-:S03]  /*0430*/  IADD3 R4, P2, PT, R2, 0x20, RZ ;  /* 0x0000002002047810 */ /* 0x000fc60007f5e0ff */
[----:B------:R-:W-:Y:S01]  /*0440*/  FFMA R6, R5, R6, R8 ;  /* 0x0000000605067223 */ /* 0x000fe20000000008 */
[----:B------:R-:W-:Y:S02]  /*0450*/  IADD3.X R5, PT, PT, RZ, R3, RZ, P2, !PT ;  /* 0x00000003ff057210 */ /* 0x000fe400017fe4ff */
[----:B------:R-:W-:Y:S01]  /*0460*/  LEA R18, R17, R18, 0x3 ;  /* 0x0000001211127211 */ /* 0x000fe200078e18ff */
[----:B------:R-:W-:-:S04]  /*0470*/  FFMA R7, R7, R10, R6 ;  /* 0x0000000a07077223 */ /* 0x000fc80000000006 */
[----:B--2---:R-:W-:-:S04]  /*0480*/  FFMA R14, R14, R13, R7 ;  /* 0x0000000d0e0e7223 */ /* 0x004fc80000000007 */
[----:B------:R-:W-:Y:S01]  /*0490*/  FFMA R24, R9, R24, R14 ;  /* 0x0000001809187223 */ /* 0x000fe2000000000e */
[----:B------:R-:W-:Y:S06]  /*04a0*/  @P1 BRA `(.L_x_2) ;  /* 0xfffffffc005c1947 */ /* 0x000fec000383ffff */
.L_x_1:
[----:B------:R-:W-:Y:S05]  /*04b0*/  @!P0 BRA `(.L_x_0) ;  /* 0x0000000000fc8947 */ /* 0x000fea0003800000 */
[----:B------:R-:W-:Y:S02]  /*04c0*/  ISETP.GE.U32.AND P1, PT, R27, 0x4, PT ;  /* 0x000000041b00780c */ /* 0x000fe40003f26070 */
[----:B------:R-:W-:-:S04]  /*04d0*/  LOP3.LUT R14, R19, 0x3, RZ, 0xc0, !PT ;  /* 0x00000003130e7812 */ /* 0x000fc800078ec0ff */
[----:B------:R-:W-:-:S07]  /*04e0*/  ISETP.NE.AND P0, PT, R14, RZ, PT ;  /* 0x000000ff0e00720c */ /* 0x000fce0003f05270 */
[----:B------:R-:W-:Y:S06]  /*04f0*/  @!P1 BRA `(.L_x_3) ;  /* 0x00000000006c9947 */ /* 0x000fec0003800000 */
[----:B------:R-:W0:Y:S01]  /*0500*/  LDC.64 R4, c[0x0][0x388] ;  /* 0x0000e200ff047b82 */ /* 0x000e220000000a00 */
[----:B------:R-:W1:Y:S01]  /*0510*/  LDCU.64 UR6, c[0x0][0x380] ;  /* 0x00007000ff0677ac */ /* 0x000e620008000a00 */
[----:B------:R-:W-:Y:S01]  /*0520*/  IMAD R7, R21, R17, R0 ;  /* 0x0000001115077224 */ /* 0x000fe200078e0200 */
[CC--:B------:R-:W-:Y:S02]  /*0530*/  IADD3 R3, PT, PT, R20.reuse, R21.reuse, RZ ;  /* 0x0000001514037210 */ /* 0x0c0fe40007ffe0ff */
[----:B------:R-:W-:-:S03]  /*0540*/  IADD3 R8, P1, PT, R20, R21, RZ ;  /* 0x0000001514087210 */ /* 0x000fc60007f3e0ff */
[----:B------:R-:W2:Y:S01]  /*0550*/  LDC.64 R12, c[0x0][0x380] ;  /* 0x0000e000ff0c7b82 */ /* 0x000ea20000000a00 */
[----:B0-----:R-:W-:-:S04]  /*0560*/  IMAD.WIDE R4, R7, 0x4, R4 ;  /* 0x0000000407047825 */ /* 0x001fc800078e0204 */
[----:B------:R-:W-:Y:S02]  /*0570*/  IMAD.WIDE R6, R17, 0x4, R4 ;  /* 0x0000000411067825 */ /* 0x000fe400078e0204 */
[----:B------:R-:W3:Y:S02]  /*0580*/  LDG.E R4, desc[UR4][R4.64] ;  /* 0x0000000404047981 */ /* 0x000ee4000c1e1900 */
[----:B--2---:R-:W-:Y:S01]  /*0590*/  IMAD.WIDE.U32 R12, R3, 0x4, R12 ;  /* 0x00000004030c7825 */ /* 0x004fe200078e000c */
[----:B------:R-:W-:Y:S02]  /*05a0*/  IADD3.X R3, PT, PT, RZ, RZ, RZ, P1, !PT ;  /* 0x000000ffff037210 */ /* 0x000fe40000ffe4ff */
[----:B-1----:R-:W-:-:S03]  /*05b0*/  LEA R2, P1, R8, UR6, 0x2 ;  /* 0x0000000608027c11 */ /* 0x002fc6000f8210ff */
[----:B------:R-:W3:Y:S01]  /*05c0*/  LDG.E R13, desc[UR4][R12.64] ;  /* 0x000000040c0d7981 */ /* 0x000ee2000c1e1900 */
[----:B------:R-:W-:Y:S01]  /*05d0*/  LEA.HI.X R3, R8, UR7, R3, 0x2, P1 ;  /* 0x0000000708037c11 */ /* 0x000fe200088f1403 */
[C---:B------:R-:W-:Y:S02]  /*05e0*/  IMAD.WIDE R8, R17.reuse, 0x4, R6 ;  /* 0x0000000411087825 */ /* 0x040fe400078e0206 */
[----:B------:R-:W2:Y:S04]  /*05f0*/  LDG.E R6, desc[UR4][R6.64] ;  /* 0x0000000406067981 */ /* 0x000ea8000c1e1900 */
[----:B------:R-:W2:Y:S01]  /*0600*/  LDG.E R15, desc[UR4][R2.64+0x4] ;  /* 0x00000404020f7981 */ /* 0x000ea2000c1e1900 */
[----:B------:R-:W-:-:S03]  /*0610*/  IMAD.WIDE R10, R17, 0x4, R8 ;  /* 0x00000004110a7825 */ /* 0x000fc600078e0208 */
[----:B------:R-:W4:Y:S04]  /*0620*/  LDG.E R22, desc[UR4][R8.64] ;  /* 0x0000000408167981 */ /* 0x000f28000c1e1900 */
[----:B------:R-:W4:Y:S04]  /*0630*/  LDG.E R18, desc[UR4][R2.64+0x8] ;  /* 0x0000080402127981 */ /* 0x000f28000c1e1900 */
[----:B------:R-:W5:Y:S04]  /*0640*/  LDG.E R26, desc[UR4][R2.64+0xc] ;  /* 0x00000c04021a7981 */ /* 0x000f68000c1e1900 */
[----:B------:R-:W5:Y:S01]  /*0650*/  LDG.E R10, desc[UR4][R10.64] ;  /* 0x000000040a0a7981 */ /* 0x000f62000c1e1900 */
[----:B------:R-:W-:Y:S01]  /*0660*/  IADD3 R21, PT, PT, R21, 0x4, RZ ;  /* 0x0000000415157810 */ /* 0x000fe20007ffe0ff */
[----:B---3--:R-:W-:-:S04]  /*0670*/  FFMA R24, R13, R4, R24 ;  /* 0x000000040d187223 */ /* 0x008fc80000000018 */
[----:B--2---:R-:W-:-:S04]  /*0680*/  FFMA R15, R15, R6, R24 ;  /* 0x000000060f0f7223 */ /* 0x004fc80000000018 */
[----:B----4-:R-:W-:-:S04]  /*0690*/  FFMA R15, R18, R22, R15 ;  /* 0x00000016120f7223 */ /* 0x010fc8000000000f */
[----:B-----5:R-:W-:-:S07]  /*06a0*/  FFMA R24, R26, R10, R15 ;  /* 0x0000000a1a187223 */ /* 0x020fce000000000f */
.L_x_3:
[----:B------:R-:W-:Y:S05]  /*06b0*/  @!P0 BRA `(.L_x_0) ;  /* 0x00000000007c8947 */ /* 0x000fea0003800000 */
[----:B------:R-:W-:Y:S01]  /*06c0*/  ISETP.NE.AND P1, PT, R14, 0x1, PT ;  /* 0x000000010e00780c */ /* 0x000fe20003f25270 */
[----:B------:R-:W0:Y:S01]  /*06d0*/  LDC.64 R10, c[0x0][0x380] ;  /* 0x0000e000ff0a7b82 */ /* 0x000e220000000a00 */
[----:B------:R-:W-:-:S04]  /*06e0*/  LOP3.LUT R19, R19, 0x1, RZ, 0xc0, !PT ;  /* 0x0000000113137812 */ /* 0x000fc800078ec0ff */
[----:B------:R-:W-:-:S03]  /*06f0*/  ISETP.NE.U32.AND P0, PT, R19, 0x1, PT ;  /* 0x000000011300780c */ /* 0x000fc60003f05070 */
[----:B------:R-:W1:Y:S04]  /*0700*/  LDC.64 R8, c[0x0][0x388] ;  /* 0x0000e200ff087b82 */ /* 0x000e680000000a00 */
[CC--:B------:R-:W-:Y:S02]  /*0710*/  @P1 IADD3 R13, PT, PT, R20.reuse, R21.reuse, RZ ;  /* 0x00000015140d1210 */ /* 0x0c0fe40007ffe0ff */
[----:B------:R-:W-:Y:S02]  /*0720*/  @P1 IADD3 R12, P2, PT, R20, R21, RZ ;  /* 0x00000015140c1210 */ /* 0x000fe40007f5e0ff */
[----:B------:R-:W2:Y:S02]  /*0730*/  @P1 LDC.64 R2, c[0x0][0x380] ;  /* 0x0000e000ff021b82 */ /* 0x000ea40000000a00 */
[----:B------:R-:W-:-:S06]  /*0740*/  @P1 IADD3.X R14, PT, PT, RZ, RZ, RZ, P2, !PT ;  /* 0x000000ffff0e1210 */ /* 0x000fcc00017fe4ff */
[----:B------:R-:W3:Y:S01]  /*0750*/  LDC.64 R4, c[0x0][0x380] ;  /* 0x0000e000ff047b82 */ /* 0x000ee20000000a00 */
[----:B0-----:R-:W-:-:S04]  /*0760*/  @P1 IMAD.WIDE.U32 R10, R13, 0x4, R10 ;  /* 0x000000040d0a1825 */ /* 0x001fc800078e000a */
[C---:B------:R-:W-:Y:S01]  /*0770*/  @P1 IMAD R13, R21.reuse, R17, R0 ;  /* 0x00000011150d1224 */ /* 0x040fe200078e0200 */
[----:B------:R-:W-:Y:S01]  /*0780*/  @P1 IADD3 R21, PT, PT, R21, 0x2, RZ ;  /* 0x0000000215151810 */ /* 0x000fe20007ffe0ff */
[----:B------:R-:W4:Y:S01]  /*0790*/  @P1 LDG.E R11, desc[UR4][R10.64] ;  /* 0x000000040a0b1981 */ /* 0x000f22000c1e1900 */
[----:B------:R-:W0:Y:S01]  /*07a0*/  LDC.64 R6, c[0x0][0x388] ;  /* 0x0000e200ff067b82 */ /* 0x000e220000000a00 */
[----:B-1----:R-:W-:Y:S01]  /*07b0*/  @P1 IMAD.WIDE R8, R13, 0x4, R8 ;  /* 0x000000040d081825 */ /* 0x002fe200078e0208 */
[----:B------:R-:W-:Y:S02]  /*07c0*/  @!P0 IADD3 R15, PT, PT, R20, R21, RZ ;  /* 0x00000015140f8210 */ /* 0x000fe40007ffe0ff */
[----:B--2---:R-:W-:Y:S01]  /*07d0*/  @P1 LEA R2, P2, R12, R2, 0x2 ;  /* 0x000000020c021211 */ /* 0x004fe200078410ff */
[----:B------:R-:W-:-:S03]  /*07e0*/  @!P0 IMAD R21, R21, R17, R0 ;  /* 0x0000001115158224 */ /* 0x000fc600078e0200 */
[----:B------:R-:W-:Y:S01]  /*07f0*/  @P1 LEA.HI.X R3, R12, R3, R14, 0x2, P2 ;  /* 0x000000030c031211 */ /* 0x000fe200010f140e */
[----:B------:R-:W-:Y:S01]  /*0800*/  @P1 IMAD.WIDE R12, R17, 0x4, R8 ;  /* 0x00000004110c1825 */ /* 0x000fe200078e0208 */
[----:B------:R-:W4:Y:S03]  /*0810*/  @P1 LDG.E R14, desc[UR4][R8.64] ;  /* 0x00000004080e1981 */ /* 0x000f26000c1e1900 */
[----:B---3--:R-:W-:Y:S01]  /*0820*/  @!P0 IMAD.WIDE.U32 R4, R15, 0x4, R4 ;  /* 0x000000040f048825 */ /* 0x008fe200078e0004 */
[----:B------:R-:W2:Y:S04]  /*0830*/  @P1 LDG.E R2, desc[UR4][R2.64+0x4] ;  /* 0x0000040402021981 */ /* 0x000ea8000c1e1900 */
[----:B------:R-:W2:Y:S01]  /*0840*/  @P1 LDG.E R12, desc[UR4][R12.64] ;  /* 0x000000040c0c1981 */ /* 0x000ea2000c1e1900 */
[----:B0-----:R-:W-:-:S03]  /*0850*/  @!P0 IMAD.WIDE R6, R21, 0x4, R6 ;  /* 0x0000000415068825 */ /* 0x001fc600078e0206 */
[----:B------:R-:W3:Y:S04]  /*0860*/  @!P0 LDG.E R5, desc[UR4][R4.64] ;  /* 0x0000000404058981 */ /* 0x000ee8000c1e1900 */
[----:B------:R-:W3:Y:S01]  /*0870*/  @!P0 LDG.E R6, desc[UR4][R6.64] ;  /* 0x0000000406068981 */ /* 0x000ee2000c1e1900 */
[----:B----4-:R-:W-:-:S04]  /*0880*/  @P1 FFMA R11, R11, R14, R24 ;  /* 0x0000000e0b0b1223 */ /* 0x010fc80000000018 */
[----:B--2---:R-:W-:-:S04]  /*0890*/  @P1 FFMA R24, R2, R12, R11 ;  /* 0x0000000c02181223 */ /* 0x004fc8000000000b */
[----:B---3--:R-:W-:-:S07]  /*08a0*/  @!P0 FFMA R24, R5, R6, R24 ;  /* 0x0000000605188223 */ /* 0x008fce0000000018 */
.L_x_0:
[----:B------:R-:W0:Y:S01]  /*08b0*/  LDC.64 R2, c[0x0][0x390] ;  /* 0x0000e400ff027b82 */ /* 0x000e220000000a00 */
[----:B------:R-:W-:-:S04]  /*08c0*/  IMAD R17, R16, R17, R0 ;  /* 0x0000001110117224 */ /* 0x000fc800078e0200 */
[----:B0-----:R-:W-:-:S05]  /*08d0*/  IMAD.WIDE R2, R17, 0x4, R2 ;  /* 0x0000000411027825 */ /* 0x001fca00078e0202 */
[----:B------:R-:W-:Y:S01]  /*08e0*/  STG.E desc[UR4][R2.64], R24 ;  /* 0x0000001802007986 */ /* 0x000fe2000c101904 */
[----:B------:R-:W-:Y:S05]  /*08f0*/  EXIT ;  /* 0x000000000000794d */ /* 0x000fea0003800000 */
.L_x_4:
[----:B------:R-:W-:-:S00]  /*0900*/  BRA `(.L_x_4) ;  /* 0xfffffffc00fc7947 */ /* 0x000fc0000383ffff */
[----:B------:R-:W-:-:S00]  /*0910*/  NOP ;  /* 0x0000000000007918 */ /* 0x000fc00000000000 */
        /* <DEDUP_REMOVED lines=14> */
.L_x_10:


//--------------------- .text._Z22matmul_parallel_squarePfS_S_i --------------------------
	.section	.text._Z22matmul_parallel_squarePfS_S_i,"ax",@progbits
	.align	128
        .global         _Z22matmul_parallel_squarePfS_S_i
        .type           _Z22matmul_parallel_squarePfS_S_i,@function
        .size           _Z22matmul_parallel_squarePfS_S_i,(.L_x_11 - _Z22matmul_parallel_squarePfS_S_i)
        .other          _Z22matmul_parallel_squarePfS_S_i,@"STO_CUDA_ENTRY STV_DEFAULT"
_Z22matmul_parallel_squarePfS_S_i:
.text._Z22matmul_parallel_squarePfS_S_i:
[----:B------:R-:W-:Y:S01]  /*0000*/  LDC R1, c[0x0][0x37c] ;  /* 0x0000df00ff017b82 */ /* 0x000fe20000000800 */
[----:B------:R-:W0:Y:S07]  /*0010*/  S2R R13, SR_TID.Y ;  /* 0x00000000000d7919 */ /* 0x000e2e0000002200 */
[----:B------:R-:W0:Y:S01]  /*0020*/  S2UR UR4, SR_CTAID.Y ;  /* 0x00000000000479c3 */ /* 0x000e220000002600 */
[----:B------:R-:W1:Y:S01]  /*0030*/  LDCU UR20, c[0x0][0x398] ;  /* 0x00007300ff1477ac */ /* 0x000e620008000800 */
[----:B------:R-:W2:Y:S06]  /*0040*/  S2R R2, SR_TID.X ;  /* 0x0000000000027919 */ /* 0x000eac0000002100 */
[----:B------:R-:W0:Y:S08]  /*0050*/  LDC R0, c[0x0][0x364] ;  /* 0x0000d900ff007b82 */ /* 0x000e300000000800 */
[----:B------:R-:W2:Y:S08]  /*0060*/  S2UR UR5, SR_CTAID.X ;  /* 0x00000000000579c3 */ /* 0x000eb00000002500 */
[----:B------:R-:W2:Y:S01]  /*0070*/  LDC R3, c[0x0][0x360] ;  /* 0x0000d800ff037b82 */ /* 0x000ea20000000800 */
[----:B0-----:R-:W-:-:S02]  /*0080*/  IMAD R13, R0, UR4, R13 ;  /* 0x00000004000d7c24 */ /* 0x001fc4000f8e020d */
[----:B--2---:R-:W-:-:S05]  /*0090*/  IMAD R0, R3, UR5, R2 ;  /* 0x0000000503007c24 */ /* 0x004fca000f8e0202 */
[----:B------:R-:W-:-:S04]  /*00a0*/  VIMNMX R2, PT, PT, R13, R0, !PT ;  /* 0x000000000d027248 */ /* 0x000fc80007fe0100 */
[----:B-1----:R-:W-:-:S13]  /*00b0*/  ISETP.GE.AND P0, PT, R2, UR20, PT ;  /* 0x0000001402007c0c */ /* 0x002fda000bf06270 */
[----:B------:R-:W-:Y:S05]  /*00c0*/  @P0 EXIT ;  /* 0x000000000000094d */ /* 0x000fea0003800000 */
[----:B------:R-:W-:Y:S01]  /*00d0*/  UISETP.GE.U32.AND UP0, UPT, UR20, 0x8, UPT ;  /* 0x000000081400788c */ /* 0x000fe2000bf06070 */
[----:B------:R-:W-:Y:S02]  /*00e0*/  HFMA2 R12, -RZ, RZ, 0, 0 ;  /* 0x00000000ff0c7431 */ /* 0x000fe400000001ff */
[----:B------:R-:W-:Y:S01]  /*00f0*/  IMAD R13, R13, UR20, RZ ;  /* 0x000000140d0d7c24 */ /* 0x000fe2000f8e02ff */
[----:B------:R-:W-:Y:S01]  /*0100*/  UMOV UR4, URZ ;  /* 0x000000ff00047c82 */ /* 0x000fe20008000000 */
[----:B------:R-:W0:Y:S04]  /*0110*/  LDCU.64 UR18, c[0x0][0x358] ;  /* 0x00006b00ff1277ac */ /* 0x000e280008000a00 */
[----:B------:R-:W-:Y:S05]  /*0120*/  BRA.U !UP0, `(.L_x_5) ;  /* 0x0000000508047547 */ /* 0x000fea000b800000 */
[----:B------:R-:W1:Y:S01]  /*0130*/  LDCU.128 UR24, c[0x0][0x380] ;  /* 0x00007000ff1877ac */ /* 0x000e620008000c00 */
[----:B------:R-:W-:Y:S02]  /*0140*/  MOV R12, RZ ;  /* 0x000000ff000c7202 */ /* 0x000fe40000000f00 */
[----:B------:R-:W-:Y:S01]  /*0150*/  MOV R14, R0 ;  /* 0x00000000000e7202 */ /* 0x000fe20000000f00 */
[----:B------:R-:W-:-:S04]  /*0160*/  ULOP3.LUT UR4, UR20, 0x7ffffff8, URZ, 0xc0, !UPT ;  /* 0x7ffffff814047892 */ /* 0x000fc8000f8ec0ff */
[----:B------:R-:W-:Y:S01]  /*0170*/  UIADD3 UR5, UPT, UPT, -UR4, URZ, URZ ;  /* 0x000000ff04057290 */ /* 0x000fe2000fffe1ff */
[----:B-1----:R-:W-:Y:S01]  /*0180*/  MOV R2, UR24 ;  /* 0x0000001800027c02 */ /* 0x002fe20008000f00 */
[----:B------:R-:W-:Y:S01]  /*0190*/  UIMAD.WIDE UR6, UR20, 0x8, UR26 ;  /* 0x00000008140678a5 */ /* 0x000fe2000f8e021a */
[----:B------:R-:W-:Y:S01]  /*01a0*/  MOV R3, UR25 ;  /* 0x0000001900037c02 */ /* 0x000fe20008000f00 */
[----:B------:R-:W-:Y:S02]  /*01b0*/  UIMAD.WIDE UR8, UR20, 0xc, UR26 ;  /* 0x0000000c140878a5 */ /* 0x000fe4000f8e021a */
[----:B------:R-:W-:Y:S01]  /*01c0*/  UIMAD.WIDE UR10, UR20, 0x10, UR26 ;  /* 0x00000010140a78a5 */ /* 0x000fe2000f8e021a */
[----:B------:R-:W-:Y:S01]  /*01d0*/  IMAD.WIDE.U32 R2, R13, 0x4, R2 ;  /* 0x000000040d027825 */ /* 0x000fe200078e0002 */
[----:B------:R-:W-:Y:S02]  /*01e0*/  UIMAD.WIDE UR12, UR20, 0x14, UR26 ;  /* 0x00000014140c78a5 */ /* 0x000fe4000f8e021a */
[----:B------:R-:W-:Y:S01]  /*01f0*/  UIMAD.WIDE UR14, UR20, 0x18, UR26 ;  /* 0x00000018140e78a5 */ /* 0x000fe2000f8e021a */
[----:B------:R-:W-:Y:S01]  /*0200*/  IADD3 R2, P0, PT, R2, 0x10, RZ ;  /* 0x0000001002027810 */ /* 0x000fe20007f1e0ff */
[----:B------:R-:W-:-:S03]  /*0210*/  UIMAD.WIDE UR16, UR20, 0x1c, UR26 ;  /* 0x0000001c141078a5 */ /* 0x000fc6000f8e021a */
[----:B------:R-:W-:-:S09]  /*0220*/  IADD3.X R3, PT, PT, RZ, R3, RZ, P0, !PT ;  /* 0x00000003ff037210 */ /* 0x000fd200007fe4ff */
.L_x_6:
[----:B------:R-:W-:Y:S01]  /*0230*/  UIMAD.WIDE UR22, UR20, 0x4, UR26 ;  /* 0x00000004141678a5 */ /* 0x000fe2000f8e021a */
[----:B------:R-:W-:Y:S02]  /*0240*/  IMAD.MOV.U32 R23, RZ, RZ, 0x4 ;  /* 0x00000004ff177424 */ /* 0x000fe400078e00ff */
[----:B------:R-:W-:Y:S01]  /*0250*/  HFMA2 R11, -RZ, RZ, 0, 2.384185791015625e-07 ;  /* 0x00000004ff0b7431 */ /* 0x000fe200000001ff */
[----:B------:R-:W-:Y:S01]  /*0260*/  MOV R25, 0x4 ;  /* 0x0000000400197802 */ /* 0x000fe20000000f00 */
[----:B0-----:R-:W2:Y:S01]  /*0270*/  LDG.E R21, desc[UR18][R2.64+-0x10] ;  /* 0xfffff01202157981 */ /* 0x001ea2000c1e1900 */
[C---:B------:R-:W-:Y:S01]  /*0280*/  IMAD.WIDE R22, R14.reuse, R23, UR26 ;  /* 0x0000001a0e167e25 */ /* 0x040fe2000f8e0217 */
[----:B------:R-:W-:Y:S02]  /*0290*/  MOV R8, UR22 ;  /* 0x0000001600087c02 */ /* 0x000fe40008000f00 */
[----:B------:R-:W-:Y:S01]  /*02a0*/  MOV R9, UR23 ;  /* 0x0000001700097c02 */ /* 0x000fe20008000f00 */
[----:B------:R-:W3:Y:S02]  /*02b0*/  LDG.E R19, desc[UR18][R2.64+-0xc] ;  /* 0xfffff41202137981 */ /* 0x000ee4000c1e1900 */
[----:B------:R-:W-:-:S02]  /*02c0*/  IMAD.WIDE R8, R14, 0x4, R8 ;  /* 0x000000040e087825 */ /* 0x000fc400078e0208 */
[----:B------:R-:W2:Y:S01]  /*02d0*/  LDG.E R22, desc[UR18][R22.64] ;  /* 0x0000001216167981 */ /* 0x000ea2000c1e1900 */
[----:B------:R-:W-:Y:S01]  /*02e0*/  MOV R5, 0x4 ;  /* 0x0000000400057802 */ /* 0x000fe20000000f00 */
[C---:B------:R-:W-:Y:S02]  /*02f0*/  IMAD.WIDE R24, R14.reuse, R25, UR6 ;  /* 0x000000060e187e25 */ /* 0x040fe4000f8e0219 */
[----:B------:R0:W3:Y:S02]  /*0300*/  LDG.E R20, desc[UR18][R8.64] ;  /* 0x0000001208147981 */ /* 0x0000e4000c1e1900 */
[----:B------:R-:W-:Y:S02]  /*0310*/  IMAD.WIDE R10, R14, R11, UR8 ;  /* 0x000000080e0a7e25 */ /* 0x000fe4000f8e020b */
[----:B------:R-:W4:Y:S04]  /*0320*/  LDG.E R18, desc[UR18][R24.64] ;  /* 0x0000001218127981 */ /* 0x000f28000c1e1900 */
[----:B------:R-:W4:Y:S01]  /*0330*/  LDG.E R17, desc[UR18][R2.64+-0x8] ;  /* 0xfffff81202117981 */ /* 0x000f22000c1e1900 */
[----:B0-----:R-:W-:-:S02]  /*0340*/  HFMA2 R9, -RZ, RZ, 0, 2.384185791015625e-07 ;  /* 0x00000004ff097431 */ /* 0x001fc400000001ff */
[----:B------:R-:W-:Y:S01]  /*0350*/  IMAD.MOV.U32 R7, RZ, RZ, 0x4 ;  /* 0x00000004ff077424 */ /* 0x000fe200078e00ff */
[----:B------:R0:W5:Y:S01]  /*0360*/  LDG.E R16, desc[UR18][R10.64] ;  /* 0x000000120a107981 */ /* 0x000162000c1e1900 */
[----:B------:R-:W-:-:S03]  /*0370*/  IMAD.WIDE R4, R14, R5, UR10 ;  /* 0x0000000a0e047e25 */ /* 0x000fc6000f8e0205 */
[----:B------:R-:W5:Y:S01]  /*0380*/  LDG.E R15, desc[UR18][R2.64+-0x4] ;  /* 0xfffffc12020f7981 */ /* 0x000f62000c1e1900 */
[C---:B------:R-:W-:Y:S01]  /*0390*/  IMAD.WIDE R6, R14.reuse, R7, UR12 ;  /* 0x0000000c0e067e25 */ /* 0x040fe2000f8e0207 */
[----:B------:R-:W-:Y:S02]  /*03a0*/  MOV R27, 0x4 ;  /* 0x00000004001b7802 */ /* 0x000fe40000000f00 */
[----:B------:R1:W5:Y:S01]  /*03b0*/  LDG.E R4, desc[UR18][R4.64] ;  /* 0x0000001204047981 */ /* 0x000362000c1e1900 */
[----:B------:R-:W-:-:S03]  /*03c0*/  IMAD.WIDE R8, R14, R9, UR14 ;  /* 0x0000000e0e087e25 */ /* 0x000fc6000f8e0209 */
[----:B------:R-:W5:Y:S01]  /*03d0*/  LDG.E R23, desc[UR18][R2.64] ;  /* 0x0000001202177981 */ /* 0x000f62000c1e1900 */
[----:B0-----:R-:W-:-:S03]  /*03e0*/  IMAD.WIDE R10, R14, R27, UR16 ;  /* 0x000000100e0a7e25 */ /* 0x001fc6000f8e021b */
[----:B------:R-:W5:Y:S04]  /*03f0*/  LDG.E R7, desc[UR18][R6.64] ;  /* 0x0000001206077981 */ /* 0x000f68000c1e1900 */
[----:B------:R-:W5:Y:S04]  /*0400*/  LDG.E R24, desc[UR18][R2.64+0x4] ;  /* 0x0000041202187981 */ /* 0x000f68000c1e1900 */
[----:B------:R-:W5:Y:S04]  /*0410*/  LDG.E R8, desc[UR18][R8.64] ;  /* 0x0000001208087981 */ /* 0x000f68000c1e1900 */
[----:B------:R-:W5:Y:S04]  /*0420*/  LDG.E R25, desc[UR18][R2.64+0x8] ;  /* 0x0000081202197981 */ /* 0x000f68000c1e1900 */
[----:B------:R-:W5:Y:S04]  /*0430*/  LDG.E R10, desc[UR18][R10.64] ;  /* 0x000000120a0a7981 */ /* 0x000f68000c1e1900 */
[----:B------:R0:W5:Y:S01]  /*0440*/  LDG.E R27, desc[UR18][R2.64+0xc] ;  /* 0x00000c12021b7981 */ /* 0x000162000c1e1900 */
[----:B------:R-:W-:-:S04]  /*0450*/  UIADD3 UR5, UPT, UPT, UR5, 0x8, URZ ;  /* 0x0000000805057890 */ /* 0x000fc8000fffe0ff */
[----:B------:R-:W-:Y:S01]  /*0460*/  UISETP.NE.AND UP0, UPT, UR5, URZ, UPT ;  /* 0x000000ff0500728c */ /* 0x000fe2000bf05270 */
[----:B-1----:R-:W-:Y:S02]  /*0470*/  MOV R5, UR20 ;  /* 0x0000001400057c02 */ /* 0x002fe40008000f00 */
[----:B0-----:R-:W-:Y:S02]  /*0480*/  IADD3 R2, P0, PT, R2, 0x20, RZ ;  /* 0x0000002002027810 */ /* 0x001fe40007f1e0ff */
[----:B------:R-:W-:Y:S02]  /*0490*/  LEA R14, R5, R14, 0x3 ;  /* 0x0000000e050e7211 */ /* 0x000fe400078e18ff */
[----:B------:R-:W-:Y:S01]  /*04a0*/  IADD3.X R3, PT, PT, RZ, R3, RZ, P0, !PT ;  /* 0x00000003ff037210 */ /* 0x000fe200007fe4ff */
[----:B--2---:R-:W-:-:S04]  /*04b0*/  FFMA R22, R21, R22, R12 ;  /* 0x0000001615167223 */ /* 0x004fc8000000000c */
[----:B---3--:R-:W-:-:S04]  /*04c0*/  FFMA R20, R19, R20, R22 ;  /* 0x0000001413147223 */ /* 0x008fc80000000016 */
[----:B----4-:R-:W-:-:S04]  /*04d0*/  FFMA R18, R17, R18, R20 ;  /* 0x0000001211127223 */ /* 0x010fc80000000014 */
[----:B-----5:R-:W-:-:S04]  /*04e0*/  FFMA R16, R15, R16, R18 ;  /* 0x000000100f107223 */ /* 0x020fc80000000012 */
[----:B------:R-:W-:-:S04]  /*04f0*/  FFMA R23, R23, R4, R16 ;  /* 0x0000000417177223 */ /* 0x000fc80000000010 */
[----:B------:R-:W-:-:S04]  /*0500*/  FFMA R24, R24, R7, R23 ;  /* 0x0000000718187223 */ /* 0x000fc80000000017 */
[----:B------:R-:W-:-:S04]  /*0510*/  FFMA R8, R25, R8, R24 ;  /* 0x0000000819087223 */ /* 0x000fc80000000018 */
[----:B------:R-:W-:Y:S01]  /*0520*/  FFMA R12, R27, R10, R8 ;  /* 0x0000000a1b0c7223 */ /* 0x000fe20000000008 */
[----:B------:R-:W-:Y:S06]  /*0530*/  BRA.U UP0, `(.L_x_6) ;  /* 0xfffffffd003c7547 */ /* 0x000fec000b83ffff */
.L_x_5:
[----:B------:R-:W-:-:S04]  /*0540*/  ULOP3.LUT UR6, UR20, 0x7, URZ, 0xc0, !UPT ;  /* 0x0000000714067892 */ /* 0x000fc8000f8ec0ff */
[----:B------:R-:W-:-:S09]  /*0550*/  UISETP.NE.AND UP0, UPT, UR6, URZ, UPT ;  /* 0x000000ff0600728c */ /* 0x000fd2000bf05270 */
[----:B------:R-:W-:Y:S05]  /*0560*/  BRA.U !UP0, `(.L_x_7) ;  /* 0x0000000508387547 */ /* 0x000fea000b800000 */
[----:B------:R-:W-:Y:S02]  /*0570*/  UISETP.GE.U32.AND UP0, UPT, UR6, 0x4, UPT ;  /* 0x000000040600788c */ /* 0x000fe4000bf06070 */
[----:B------:R-:W-:-:S04]  /*0580*/  ULOP3.LUT UR5, UR20, 0x3, URZ, 0xc0, !UPT ;  /* 0x0000000314057892 */ /* 0x000fc8000f8ec0ff */
[----:B------:R-:W-:-:S03]  /*0590*/  UISETP.NE.AND UP1, UPT, UR5, URZ, UPT ;  /* 0x000000ff0500728c */ /* 0x000fc6000bf25270 */
[----:B------:R-:W-:Y:S08]  /*05a0*/  BRA.U !UP0, `(.L_x_8) ;  /* 0x00000001087c7547 */ /* 0x000ff0000b800000 */
[----:B------:R-:W1:Y:S01]  /*05b0*/  LDC.64 R6, c[0x0][0x388] ;  /* 0x0000e200ff067b82 */ /* 0x000e620000000a00 */
[----:B------:R-:W2:Y:S01]  /*05c0*/  LDCU.64 UR6, c[0x0][0x380] ;  /* 0x00007000ff0677ac */ /* 0x000ea20008000a00 */
[----:B------:R-:W-:Y:S01]  /*05d0*/  IMAD.U32 R9, RZ, RZ, UR4 ;  /* 0x00000004ff097e24 */ /* 0x000fe2000f8e00ff */
[C---:B------:R-:W-:Y:S02]  /*05e0*/  IADD3 R3, PT, PT, R13.reuse, UR4, RZ ;  /* 0x000000040d037c10 */ /* 0x040fe4000fffe0ff */
[----:B------:R-:W-:Y:S01]  /*05f0*/  IADD3 R10, P0, PT, R13, UR4, RZ ;  /* 0x000000040d0a7c10 */ /* 0x000fe2000ff1e0ff */
[----:B------:R-:W-:Y:S01]  /*0600*/  IMAD R9, R9, UR20, R0 ;  /* 0x0000001409097c24 */ /* 0x000fe2000f8e0200 */
[----:B------:R-:W-:Y:S01]  /*0610*/  MOV R11, UR20 ;  /* 0x00000014000b7c02 */ /* 0x000fe20008000f00 */
[----:B------:R-:W3:Y:S01]  /*0620*/  LDC.64 R4, c[0x0][0x380] ;  /* 0x0000e000ff047b82 */ /* 0x000ee20000000a00 */
[----:B------:R-:W-:Y:S01]  /*0630*/  MOV R15, UR20 ;  /* 0x00000014000f7c02 */ /* 0x000fe20008000f00 */
[----:B-1----:R-:W-:Y:S01]  /*0640*/  IMAD.WIDE R6, R9, 0x4, R6 ;  /* 0x0000000409067825 */ /* 0x002fe200078e0206 */
[----:B------:R-:W-:-:S05]  /*0650*/  MOV R9, UR20 ;  /* 0x0000001400097c02 */ /* 0x000fca0008000f00 */
[----:B------:R-:W-:Y:S02]  /*0660*/  IMAD.WIDE R8, R9, 0x4, R6 ;  /* 0x0000000409087825 */ /* 0x000fe400078e0206 */
[----:B0-----:R-:W4:Y:S02]  /*0670*/  LDG.E R6, desc[UR18][R6.64] ;  /* 0x0000001206067981 */ /* 0x001f24000c1e1900 */
[----:B---3--:R-:W-:Y:S01]  /*0680*/  IMAD.WIDE.U32 R4, R3, 0x4, R4 ;  /* 0x0000000403047825 */ /* 0x008fe200078e0004 */
[----:B------:R-:W-:Y:S01]  /*0690*/  IADD3.X R3, PT, PT, RZ, RZ, RZ, P0, !PT ;  /* 0x000000ffff037210 */ /* 0x000fe200007fe4ff */
[----:B------:R-:W3:Y:S01]  /*06a0*/  LDG.E R17, desc[UR18][R8.64] ;  /* 0x0000001208117981 */ /* 0x000ee2000c1e1900 */
[----:B--2---:R-:W-:-:S03]  /*06b0*/  LEA R2, P0, R10, UR6, 0x2 ;  /* 0x000000060a027c11 */ /* 0x004fc6000f8010ff */
[----:B------:R-:W4:Y:S01]  /*06c0*/  LDG.E R5, desc[UR18][R4.64] ;  /* 0x0000001204057981 */ /* 0x000f22000c1e1900 */
[----:B------:R-:W-:Y:S01]  /*06d0*/  LEA.HI.X R3, R10, UR7, R3, 0x2, P0 ;  /* 0x000000070a037c11 */ /* 0x000fe200080f1403 */
[----:B------:R-:W-:-:S04]  /*06e0*/  IMAD.WIDE R10, R11, 0x4, R8 ;  /* 0x000000040b0a7825 */ /* 0x000fc800078e0208 */
[----:B------:R-:W3:Y:S01]  /*06f0*/  LDG.E R16, desc[UR18][R2.64+0x4] ;  /* 0x0000041202107981 */ /* 0x000ee2000c1e1900 */
[----:B------:R-:W-:-:S03]  /*0700*/  IMAD.WIDE R14, R15, 0x4, R10 ;  /* 0x000000040f0e7825 */ /* 0x000fc600078e020a */
[----:B------:R-:W2:Y:S04]  /*0710*/  LDG.E R19, desc[UR18][R10.64] ;  /* 0x000000120a137981 */ /* 0x000ea8000c1e1900 */
[----:B------:R-:W2:Y:S04]  /*0720*/  LDG.E R18, desc[UR18][R2.64+0x8] ;  /* 0x0000081202127981 */ /* 0x000ea8000c1e1900 */
[----:B------:R-:W5:Y:S04]  /*0730*/  LDG.E R20, desc[UR18][R2.64+0xc] ;  /* 0x00000c1202147981 */ /* 0x000f68000c1e1900 */
[----:B------:R-:W5:Y:S01]  /*0740*/  LDG.E R14, desc[UR18][R14.64] ;  /* 0x000000120e0e7981 */ /* 0x000f62000c1e1900 */
[----:B------:R-:W-:Y:S01]  /*0750*/  UIADD3 UR4, UPT, UPT, UR4, 0x4, URZ ;  /* 0x0000000404047890 */ /* 0x000fe2000fffe0ff */
[----:B----4-:R-:W-:-:S04]  /*0760*/  FFMA R5, R5, R6, R12 ;  /* 0x0000000605057223 */ /* 0x010fc8000000000c */
[----:B---3--:R-:W-:-:S04]  /*0770*/  FFMA R5, R16, R17, R5 ;  /* 0x0000001110057223 */ /* 0x008fc80000000005 */
[----:B--2---:R-:W-:-:S04]  /*0780*/  FFMA R5, R18, R19, R5 ;  /* 0x0000001312057223 */ /* 0x004fc80000000005 */
[----:B-----5:R-:W-:-:S07]  /*0790*/  FFMA R12, R20, R14, R5 ;  /* 0x0000000e140c7223 */ /* 0x020fce0000000005 */
.L_x_8:
[----:B------:R-:W-:Y:S05]  /*07a0*/  BRA.U !UP1, `(.L_x_7) ;  /* 0x0000000109a87547 */ /* 0x000fea000b800000 */
[----:B------:R-:W-:Y:S01]  /*07b0*/  UISETP.NE.AND UP0, UPT, UR5, 0x1, UPT ;  /* 0x000000010500788c */ /* 0x000fe2000bf05270 */
[----:B------:R-:W-:Y:S01]  /*07c0*/  MOV R7, UR4 ;  /* 0x0000000400077c02 */ /* 0x000fe20008000f00 */
[----:B------:R-:W-:Y:S02]  /*07d0*/  ULOP3.LUT UR5, UR20, 0x1, URZ, 0xc0, !UPT ;  /* 0x0000000114057892 */ /* 0x000fe4000f8ec0ff */
[----:B------:R-:W-:Y:S02]  /*07e0*/  MOV R15, UR20 ;  /* 0x00000014000f7c02 */ /* 0x000fe40008000f00 */
[----:B------:R-:W-:Y:S01]  /*07f0*/  UISETP.NE.U32.AND UP1, UPT, UR5, 0x1, UPT ;  /* 0x000000010500788c */ /* 0x000fe2000bf25070 */
[----:B------:R-:W-:-:S04]  /*0800*/  PLOP3.LUT P1, PT, PT, PT, UP0, 0x80, 0x8 ;  /* 0x000000000008781c */ /* 0x000fc80003f2f008 */
[----:B------:R-:W1:Y:S01]  /*0810*/  @UP0 LDCU.128 UR8, c[0x0][0x380] ;  /* 0x00007000ff0807ac */ /* 0x000e620008000c00 */
[----:B------:R-:W-:Y:S01]  /*0820*/  PLOP3.LUT P0, PT, PT, PT, UP1, 0x80, 0x8 ;  /* 0x000000000008781c */ /* 0x000fe20003f0f018 */
[----:B------:R-:W2:Y:S04]  /*0830*/  @UP0 LDCU.64 UR6, c[0x0][0x380] ;  /* 0x00007000ff0607ac */ /* 0x000ea80008000a00 */
[----:B------:R-:W3:Y:S03]  /*0840*/  @!UP1 LDCU.128 UR12, c[0x0][0x380] ;  /* 0x00007000ff0c97ac */ /* 0x000ee60008000c00 */
[C---:B------:R-:W-:Y:S02]  /*0850*/  @P1 IADD3 R3, PT, PT, R13.reuse, UR4, RZ ;  /* 0x000000040d031c10 */ /* 0x040fe4000fffe0ff */
[----:B------:R-:W-:Y:S01]  /*0860*/  @P1 IADD3 R6, P2, PT, R13, UR4, RZ ;  /* 0x000000040d061c10 */ /* 0x000fe2000ff5e0ff */
[----:B------:R-:W-:Y:S01]  /*0870*/  @UP0 UIADD3 UR4, UPT, UPT, UR4, 0x2, URZ ;  /* 0x0000000204040890 */ /* 0x000fe2000fffe0ff */
[----:B-1----:R-:W-:Y:S01]  /*0880*/  MOV R11, UR9 ;  /* 0x00000009000b7c02 */ /* 0x002fe20008000f00 */
[----:B------:R-:W-:Y:S01]  /*0890*/  IMAD.U32 R10, RZ, RZ, UR8 ;  /* 0x00000008ff0a7e24 */ /* 0x000fe2000f8e00ff */
[----:B------:R-:W-:-:S02]  /*08a0*/  MOV R4, UR10 ;  /* 0x0000000a00047c02 */ /* 0x000fc40008000f00 */
[----:B------:R-:W-:Y:S01]  /*08b0*/  MOV R5, UR11 ;  /* 0x0000000b00057c02 */ /* 0x000fe20008000f00 */
[----:B------:R-:W-:-:S04]  /*08c0*/  @P1 IMAD.WIDE.U32 R10, R3, 0x4, R10 ;  /* 0x00000004030a1825 */ /* 0x000fc800078e000a */
[----:B------:R-:W-:Y:S01]  /*08d0*/  @P1 IMAD R3, R7, UR20, R0 ;  /* 0x0000001407031c24 */ /* 0x000fe2000f8e0200 */
[----:B------:R-:W-:Y:S01]  /*08e0*/  @P1 IADD3.X R7, PT, PT, RZ, RZ, RZ, P2, !PT ;  /* 0x000000ffff071210 */ /* 0x000fe200017fe4ff */
[----:B------:R-:W-:Y:S01]  /*08f0*/  IMAD.U32 R19, RZ, RZ, UR4 ;  /* 0x00000004ff137e24 */ /* 0x000fe2000f8e00ff */
[C---:B--2---:R-:W-:Y:S01]  /*0900*/  @P1 LEA R2, P2, R6.reuse, UR6, 0x2 ;  /* 0x0000000606021c11 */ /* 0x044fe2000f8410ff */
[----:B------:R-:W-:Y:S01]  /*0910*/  @P1 IMAD.WIDE R4, R3, 0x4, R4 ;  /* 0x0000000403041825 */ /* 0x000fe200078e0204 */
[----:B------:R-:W-:Y:S01]  /*0920*/  @!P0 IADD3 R17, PT, PT, R13, UR4, RZ ;  /* 0x000000040d118c10 */ /* 0x000fe2000fffe0ff */
[----:B0-----:R-:W2:Y:S01]  /*0930*/  @P1 LDG.E R11, desc[UR18][R10.64] ;  /* 0x000000120a0b1981 */ /* 0x001ea2000c1e1900 */
[----:B------:R-:W-:Y:S01]  /*0940*/  @P1 LEA.HI.X R3, R6, UR7, R7, 0x2, P2 ;  /* 0x0000000706031c11 */ /* 0x000fe200090f1407 */
[----:B------:R-:W-:Y:S01]  /*0950*/  @!P0 IMAD R19, R19, UR20, R0 ;  /* 0x0000001413138c24 */ /* 0x000fe2000f8e0200 */
[----:B---3--:R-:W-:Y:S01]  /*0960*/  MOV R6, UR12 ;  /* 0x0000000c00067c02 */ /* 0x008fe20008000f00 */
[----:B------:R-:W-:Y:S01]  /*0970*/  @P1 IMAD.WIDE R14, R15, 0x4, R4 ;  /* 0x000000040f0e1825 */ /* 0x000fe200078e0204 */
[----:B------:R-:W-:Y:S01]  /*0980*/  MOV R7, UR13 ;  /* 0x0000000d00077c02 */ /* 0x000fe20008000f00 */
[----:B------:R-:W2:Y:S01]  /*0990*/  @P1 LDG.E R4, desc[UR18][R4.64] ;  /* 0x0000001204041981 */ /* 0x000ea2000c1e1900 */
[----:B------:R-:W-:-:S02]  /*09a0*/  MOV R8, UR14 ;  /* 0x0000000e00087c02 */ /* 0x000fc40008000f00 */
[----:B------:R-:W-:Y:S01]  /*09b0*/  MOV R9, UR15 ;  /* 0x0000000f00097c02 */ /* 0x000fe20008000f00 */
[----:B------:R-:W-:Y:S01]  /*09c0*/  @!P0 IMAD.WIDE.U32 R6, R17, 0x4, R6 ;  /* 0x0000000411068825 */ /* 0x000fe200078e0006 */
[----:B------:R-:W3:Y:S03]  /*09d0*/  @P1 LDG.E R14, desc[UR18][R14.64] ;  /* 0x000000120e0e1981 */ /* 0x000ee6000c1e1900 */
[----:B------:R-:W-:Y:S01]  /*09e0*/  @!P0 IMAD.WIDE R8, R19, 0x4, R8 ;  /* 0x0000000413088825 */ /* 0x000fe200078e0208 */
[----:B------:R-:W3:Y:S04]  /*09f0*/  @P1 LDG.E R2, desc[UR18][R2.64+0x4] ;  /* 0x0000041202021981 */ /* 0x000ee8000c1e1900 */
[----:B------:R-:W4:Y:S04]  /*0a00*/  @!P0 LDG.E R7, desc[UR18][R6.64] ;  /* 0x0000001206078981 */ /* 0x000f28000c1e1900 */
[----:B------:R-:W4:Y:S01]  /*0a10*/  @!P0 LDG.E R8, desc[UR18][R8.64] ;  /* 0x0000001208088981 */ /* 0x000f22000c1e1900 */
[----:B--2---:R-:W-:-:S04]  /*0a20*/  @P1 FFMA R11, R11, R4, R12 ;  /* 0x000000040b0b1223 */ /* 0x004fc8000000000c */
[----:B---3--:R-:W-:-:S04]  /*0a30*/  @P1 FFMA R12, R2, R14, R11 ;  /* 0x0000000e020c1223 */ /* 0x008fc8000000000b */
[----:B----4-:R-:W-:-:S07]  /*0a40*/  @!P0 FFMA R12, R7, R8, R12 ;  /* 0x00000008070c8223 */ /* 0x010fce000000000c */
.L_x_7:
[----:B------:R-:W1:Y:S01]  /*0a50*/  LDC.64 R2, c[0x0][0x390] ;  /* 0x0000e400ff027b82 */ /* 0x000e620000000a00 */
[----:B------:R-:W-:-:S05]  /*0a60*/  IADD3 R13, PT, PT, R0, R13, RZ ;  /* 0x0000000d000d7210 */ /* 0x000fca0007ffe0ff */
[----:B-1----:R-:W-:-:S05]  /*0a70*/  IMAD.WIDE R2, R13, 0x4, R2 ;  /* 0x000000040d027825 */ /* 0x002fca00078e0202 */
[----:B0-----:R-:W-:Y:S01]  /*0a80*/  STG.E desc[UR18][R2.64], R12 ;  /* 0x0000000c02007986 */ /* 0x001fe2000c101912 */
[----:B------:R-:W-:Y:S05]  /*0a90*/  EXIT ;  /* 0x000000000000794d */ /* 0x000fea0003800000 */
.L_x_9:
        /* <DEDUP_REMOVED lines=14> */
.L_x_11:


//--------------------- .nv.shared.reserved.0     --------------------------
	.section	.nv.shared.reserved.0,"aw",@nobits
	.weak		__nv_reservedSMEM_offset_0_alias
	.size		__nv_reservedSMEM_offset_0_alias, 0, 64
	.other		__nv_reservedSMEM_offset_0_alias,@"STO_CUDA_RESERVED_SHARED STV_DEFAULT"
__nv_reservedSMEM_offset_0_alias:
	.zero		0
	.zero		64


//--------------------- .nv.constant0._Z15matmul_parallelPfS_S_iii --------------------------
	.section	.nv.constant0._Z15matmul_parallelPfS_S_iii,"a",@progbits
	.sectionflags	@""
	.align	4
.nv.constant0._Z15matmul_parallelPfS_S_iii:
	.zero		932


//--------------------- .nv.constant0._Z22matmul_parallel_squarePfS_S_i --------------------------
	.section	.nv.constant0._Z22matmul_parallel_squarePfS_S_i,"a",@progbits
	.sectionflags	@""
	.align	4
.nv.constant0._Z22matmul_parallel_squarePfS_S_i:
	.zero		924


//--------------------- SYMBOLS --------------------------

	.type		.nv.reservedSmem.offset0,@object
	.size		.nv.reservedSmem.offset0,0x4
